//
// Generated by NVIDIA NVVM Compiler
//
// Compiler Build ID: CL-36424714
// Cuda compilation tools, release 13.0, V13.0.88
// Based on NVVM 20.0.0
//

.version 9.0
.target sm_100
.address_size 64

	// .globl	_Z3addPiS_P1c

.visible .entry _Z3addPiS_P1c(
	.param .u64 .ptr .align 1 _Z3addPiS_P1c_param_0,
	.param .u64 .ptr .align 1 _Z3addPiS_P1c_param_1,
	.param .u64 .ptr .align 1 _Z3addPiS_P1c_param_2
)
{
	.reg .pred 	%p<2>;
	.reg .b32 	%r<3>;
	.reg .b32 	%f<2>;
	.reg .b64 	%rd<7>;

	ld.param.u64 	%rd1, [_Z3addPiS_P1c_param_1];
	ld.param.u64 	%rd2, [_Z3addPiS_P1c_param_2];
	mov.u32 	%r1, %ctaid.x;
	setp.gt.u32 	%p1, %r1, 999;
	@%p1 bra 	$L__BB0_2;
	cvta.to.global.u64 	%rd3, %rd2;
	cvta.to.global.u64 	%rd4, %rd1;
	ld.global.f32 	%f1, [%rd3];
	cvt.rzi.s32.f32 	%r2, %f1;
	mul.wide.u32 	%rd5, %r1, 4;
	add.s64 	%rd6, %rd4, %rd5;
	st.global.u32 	[%rd6], %r2;
$L__BB0_2:
	ret;

}


// ===== COMPILED SASS (sm_100) =====

	.target	sm_100

	.elftype	@"ET_EXEC"


//--------------------- .note.nv.tkinfo           --------------------------
	.section	.note.nv.tkinfo,"",@"SHT_NOTE"
	.sectionflags	@"SHF_NOTE_NV_TKINFO"
	.tkinfo
        /*0018*/ 	.word	0x00000002
        /*0030*/ 	.string	""
        /*0030*/ 	.string	"ptxas"
        /*0030*/ 	.string	"Cuda compilation tools, release 13.0, V13.0.88"
        /*0030*/ 	.string	"Build cuda_13.0.r13.0/compiler.36424714_0"
        /*0030*/ 	.string	"-arch sm_100 -m 64 "



//--------------------- .note.nv.cuinfo           --------------------------
	.section	.note.nv.cuinfo,"",@"SHT_NOTE"
	.sectionflags	@"SHF_NOTE_NV_CUINFO"
        /*0018*/ 	.short	0x0002
        /*001a*/ 	.short	0x0064
        /*001c*/ 	.short	0x0082
	.zero		2


//--------------------- .nv.info                  --------------------------
	.section	.nv.info,"",@"SHT_CUDA_INFO"
	.align	4


	//----- nvinfo : EIATTR_REGCOUNT
	.align		4
        /*0000*/ 	.byte	0x04, 0x2f
        /*0002*/ 	.short	(.L_1 - .L_0)
	.align		4
.L_0:
        /*0004*/ 	.word	index@(_Z3addPiS_P1c)
        /*0008*/ 	.word	0x0000000c


	//----- nvinfo : EIATTR_FRAME_SIZE
	.align		4
.L_1:
        /*000c*/ 	.byte	0x04, 0x11
        /*000e*/ 	.short	(.L_3 - .L_2)
	.align		4
.L_2:
        /*0010*/ 	.word	index@(_Z3addPiS_P1c)
        /*0014*/ 	.word	0x00000000


	//----- nvinfo : EIATTR_MIN_STACK_SIZE
	.align		4
.L_3:
        /*0018*/ 	.byte	0x04, 0x12
        /*001a*/ 	.short	(.L_5 - .L_4)
	.align		4
.L_4:
        /*001c*/ 	.word	index@(_Z3addPiS_P1c)
        /*0020*/ 	.word	0x00000000
.L_5:


//--------------------- .nv.compat                --------------------------
	.section	.nv.compat,"",@"SHT_CUDA_COMPAT_INFO"
	.align	4
        /*0000*/ 	.byte	0x02, 0x09, 0x00, 0x00, 0x02, 0x02, 0x01, 0x00, 0x02, 0x05, 0x05, 0x00, 0x03, 0x07, 0x01, 0x01
        /*0010*/ 	.byte	0x02, 0x03, 0x00, 0x00, 0x02, 0x06, 0x01, 0x00, 0x04, 0x0b, 0x08, 0x00, 0x09, 0x00, 0x00, 0x00
        /*0020*/ 	.byte	0x00, 0x00, 0x00, 0x00


//--------------------- .nv.info._Z3addPiS_P1c    --------------------------
	.section	.nv.info._Z3addPiS_P1c,"",@"SHT_CUDA_INFO"
	.sectionflags	@""
	.align	4


	//----- nvinfo : EIATTR_CUDA_API_VERSION
	.align		4
        /*0000*/ 	.byte	0x04, 0x37
        /*0002*/ 	.short	(.L_7 - .L_6)
.L_6:
        /*0004*/ 	.word	0x00000082


	//----- nvinfo : EIATTR_KPARAM_INFO
	.align		4
.L_7:
        /*0008*/ 	.byte	0x04, 0x17
        /*000a*/ 	.short	(.L_9 - .L_8)
.L_8:
        /*000c*/ 	.word	0x00000000
        /*0010*/ 	.short	0x0002
        /*0012*/ 	.short	0x0010
        /*0014*/ 	.byte	0x00, 0xf5, 0x21, 0x00


	//----- nvinfo : EIATTR_KPARAM_INFO
	.align		4
.L_9:
        /*0018*/ 	.byte	0x04, 0x17
        /*001a*/ 	.short	(.L_11 - .L_10)
.L_10:
        /*001c*/ 	.word	0x00000000
        /*0020*/ 	.short	0x0001
        /*0022*/ 	.short	0x0008
        /*0024*/ 	.byte	0x00, 0xf5, 0x21, 0x00


	//----- nvinfo : EIATTR_KPARAM_INFO
	.align		4
.L_11:
        /*0028*/ 	.byte	0x04, 0x17
        /*002a*/ 	.short	(.L_13 - .L_12)
.L_12:
        /*002c*/ 	.word	0x00000000
        /*0030*/ 	.short	0x0000
        /*0032*/ 	.short	0x0000
        /*0034*/ 	.byte	0x00, 0xf5, 0x21, 0x00


	//----- nvinfo : EIATTR_SPARSE_MMA_MASK
	.align		4
.L_13:
        /*0038*/ 	.byte	0x03, 0x50
        /*003a*/ 	.short	0x0000


	//----- nvinfo : EIATTR_MAXREG_COUNT
	.align		4
        /*003c*/ 	.byte	0x03, 0x1b
        /*003e*/ 	.short	0x00ff


	//----- nvinfo : EIATTR_MERCURY_ISA_VERSION
	.align		4
        /*0040*/ 	.byte	0x03, 0x5f
        /*0042*/ 	.short	0x0101


	//----- nvinfo : EIATTR_VRC_CTA_INIT_COUNT
	.align		4
        /*0044*/ 	.byte	0x02, 0x4a
	.zero		1
	.zero		1


	//----- nvinfo : EIATTR_EXIT_INSTR_OFFSETS
	.align		4
        /*0048*/ 	.byte	0x04, 0x1c
        /*004a*/ 	.short	(.L_15 - .L_14)


	//   ....[0]....
.L_14:
        /*004c*/ 	.word	0x00000030


	//   ....[1]....
        /*0050*/ 	.word	0x000000b0


	//----- nvinfo : EIATTR_CBANK_PARAM_SIZE
	.align		4
.L_15:
        /*0054*/ 	.byte	0x03, 0x19
        /*0056*/ 	.short	0x0018


	//----- nvinfo : EIATTR_PARAM_CBANK
	.align		4
        /*0058*/ 	.byte	0x04, 0x0a
        /*005a*/ 	.short	(.L_17 - .L_16)
	.align		4
.L_16:
        /*005c*/ 	.word	index@(.nv.constant0._Z3addPiS_P1c)
        /*0060*/ 	.short	0x0380
        /*0062*/ 	.short	0x0018


	//----- nvinfo : EIATTR_SW_WAR
	.align		4
.L_17:
        /*0064*/ 	.byte	0x04, 0x36
        /*0066*/ 	.short	(.L_19 - .L_18)
.L_18:
        /*0068*/ 	.word	0x00000008
.L_19:


//--------------------- .nv.callgraph             --------------------------
	.section	.nv.callgraph,"",@"SHT_CUDA_CALLGRAPH"
	.align	4
	.sectionentsize	8
	.align		4
        /*0000*/ 	.word	0x00000000
	.align		4
        /*0004*/ 	.word	0xffffffff
	.align		4
        /*0008*/ 	.word	0x00000000
	.align		4
        /*000c*/ 	.word	0xfffffffe
	.align		4
        /*0010*/ 	.word	0x00000000
	.align		4
        /*0014*/ 	.word	0xfffffffd
	.align		4
        /*0018*/ 	.word	0x00000000
	.align		4
        /*001c*/ 	.word	0xfffffffc


//--------------------- .text._Z3addPiS_P1c       --------------------------
	.section	.text._Z3addPiS_P1c,"ax",@progbits
	.align	128
        .global         _Z3addPiS_P1c
        .type           _Z3addPiS_P1c,@function
        .size           _Z3addPiS_P1c,(.L_x_1 - _Z3addPiS_P1c)
        .other          _Z3addPiS_P1c,@"STO_CUDA_ENTRY STV_DEFAULT"
_Z3addPiS_P1c:
.text._Z3addPiS_P1c:
[----:B------:R-:W-:Y:S01]  /*0000*/  LDC R1, c[0x0][0x37c] ;  /* 0x0000df00ff017b82 */ /* 0x000fe20000000800 */
[----:B------:R-:W0:Y:S02]  /*0010*/  S2R R9, SR_CTAID.X ;  /* 0x0000000000097919 */ /* 0x000e240000002500 */
[----:B0-----:R-:W-:-:S13]  /*0020*/  ISETP.GT.U32.AND P0, PT, R9, 0x3e7, PT ;  /* 0x000003e70900780c */ /* 0x001fda0003f04070 */
[----:B------:R-:W-:Y:S05]  /*0030*/  @P0 EXIT ;  /* 0x000000000000094d */ /* 0x000fea0003800000 */
[----:B------:R-:W0:Y:S01]  /*0040*/  LDC.64 R2, c[0x0][0x390] ;  /* 0x0000e400ff027b82 */ /* 0x000e220000000a00 */
[----:B------:R-:W0:Y:S07]  /*0050*/  LDCU.64 UR4, c[0x0][0x358] ;  /* 0x00006b00ff0477ac */ /* 0x000e2e0008000a00 */
[----:B------:R-:W1:Y:S01]  /*0060*/  LDC.64 R4, c[0x0][0x388] ;  /* 0x0000e200ff047b82 */ /* 0x000e620000000a00 */
[----:B0-----:R-:W2:Y:S01]  /*0070*/  LDG.E R2, desc[UR4][R2.64] ;  /* 0x0000000402027981 */ /* 0x001ea2000c1e1900 */
[----:B-1----:R-:W-:Y:S01]  /*0080*/  IMAD.WIDE.U32 R4, R9, 0x4, R4 ;  /* 0x0000000409047825 */ /* 0x002fe200078e0004 */
[----:B--2---:R-:W0:Y:S04]  /*0090*/  F2I.TRUNC.NTZ R7, R2 ;  /* 0x0000000200077305 */ /* 0x004e28000020f100 */
[----:B0-----:R-:W-:Y:S01]  /*00a0*/  STG.E desc[UR4][R4.64], R7 ;  /* 0x0000000704007986 */ /* 0x001fe2000c101904 */
[----:B------:R-:W-:Y:S05]  /*00b0*/  EXIT ;  /* 0x000000000000794d */ /* 0x000fea0003800000 */
.L_x_0:
[----:B------:R-:W-:-:S00]  /*00c0*/  BRA `(.L_x_0) ;  /* 0xfffffffc00fc7947 */ /* 0x000fc0000383ffff */
[----:B------:R-:W-:-:S00]  /*00d0*/  NOP ;  /* 0x0000000000007918 */ /* 0x000fc00000000000 */
        /* <DEDUP_REMOVED lines=10> */
.L_x_1:


//--------------------- .nv.shared.reserved.0     --------------------------
	.section	.nv.shared.reserved.0,"aw",@nobits
	.weak		__nv_reservedSMEM_offset_0_alias
	.size		__nv_reservedSMEM_offset_0_alias, 0, 64
	.other		__nv_reservedSMEM_offset_0_alias,@"STO_CUDA_RESERVED_SHARED STV_DEFAULT"
__nv_reservedSMEM_offset_0_alias:
	.zero		0
	.zero		64


//--------------------- .nv.constant0._Z3addPiS_P1c --------------------------
	.section	.nv.constant0._Z3addPiS_P1c,"a",@progbits
	.sectionflags	@""
	.align	4
.nv.constant0._Z3addPiS_P1c:
	.zero		920


//--------------------- SYMBOLS --------------------------

	.type		.nv.reservedSmem.offset0,@object
	.size		.nv.reservedSmem.offset0,0x4
